	.headerflags	@"EF_CUDA_TEXMODE_UNIFIED EF_CUDA_64BIT_ADDRESS EF_CUDA_ACCELERATORS EF_CUDA_SM90 EF_CUDA_VIRTUAL_SM(EF_CUDA_SM90)"
	.elftype	@"ET_EXEC"


//--------------------- .nv.info                  --------------------------
	.section	.nv.info,"",@"SHT_CUDA_INFO"
	.align	4


	//----- nvinfo : EIATTR_REGCOUNT
	.align		4
        /*0000*/ 	.byte	0x04, 0x2f
        /*0002*/ 	.short	(.L_2 - .L_1)
	.align		4
.L_1:
        /*0004*/ 	.word	index@(triton_per_fused_add_clamp_min_mean_mul_pow_reciprocal_softplus_0)
        /*0008*/ 	.word	0x00000018


	//----- nvinfo : EIATTR_MIN_STACK_SIZE
	.align		4
.L_2:
        /*000c*/ 	.byte	0x04, 0x12
        /*000e*/ 	.short	(.L_4 - .L_3)
	.align		4
.L_3:
        /*0010*/ 	.word	index@(triton_per_fused_add_clamp_min_mean_mul_pow_reciprocal_softplus_0)
        /*0014*/ 	.word	0x00000000


	//----- nvinfo : EIATTR_FRAME_SIZE
	.align		4
.L_4:
        /*0018*/ 	.byte	0x04, 0x11
        /*001a*/ 	.short	(.L_6 - .L_5)
	.align		4
.L_5:
        /*001c*/ 	.word	index@(triton_per_fused_add_clamp_min_mean_mul_pow_reciprocal_softplus_0)
        /*0020*/ 	.word	0x00000000


	//----- nvinfo : EIATTR_MIN_STACK_SIZE
	.align		4
.L_6:
        /*0024*/ 	.byte	0x04, 0x12
        /*0026*/ 	.short	(.L_8 - .L_7)
	.align		4
.L_7:
        /*0028*/ 	.word	index@(triton_per_fused_add_clamp_min_mean_mul_pow_reciprocal_softplus_0)
        /*002c*/ 	.word	0x00000000
.L_8:


//--------------------- .nv.info.triton_per_fused_add_clamp_min_mean_mul_pow_reciprocal_softplus_0 --------------------------
	.section	.nv.info.triton_per_fused_add_clamp_min_mean_mul_pow_reciprocal_softplus_0,"",@"SHT_CUDA_INFO"
	.sectionflags	@""
	.align	4


	//----- nvinfo : EIATTR_CUDA_API_VERSION
	.align		4
        /*0000*/ 	.byte	0x04, 0x37
        /*0002*/ 	.short	(.L_10 - .L_9)
.L_9:
        /*0004*/ 	.word	0x0000007c


	//----- nvinfo : EIATTR_KPARAM_INFO
	.align		4
.L_10:
        /*0008*/ 	.byte	0x04, 0x17
        /*000a*/ 	.short	(.L_12 - .L_11)
.L_11:
        /*000c*/ 	.word	0x00000000
        /*0010*/ 	.short	0x0005
        /*0012*/ 	.short	0x0024
        /*0014*/ 	.byte	0x00, 0xf0, 0x11, 0x00


	//----- nvinfo : EIATTR_KPARAM_INFO
	.align		4
.L_12:
        /*0018*/ 	.byte	0x04, 0x17
        /*001a*/ 	.short	(.L_14 - .L_13)
.L_13:
        /*001c*/ 	.word	0x00000000
        /*0020*/ 	.short	0x0004
        /*0022*/ 	.short	0x0020
        /*0024*/ 	.byte	0x00, 0xf0, 0x11, 0x00


	//----- nvinfo : EIATTR_KPARAM_INFO
	.align		4
.L_14:
        /*0028*/ 	.byte	0x04, 0x17
        /*002a*/ 	.short	(.L_16 - .L_15)
.L_15:
        /*002c*/ 	.word	0x00000000
        /*0030*/ 	.short	0x0003
        /*0032*/ 	.short	0x0018
        /*0034*/ 	.byte	0x00, 0xf4, 0x21, 0x00


	//----- nvinfo : EIATTR_KPARAM_INFO
	.align		4
.L_16:
        /*0038*/ 	.byte	0x04, 0x17
        /*003a*/ 	.short	(.L_18 - .L_17)
.L_17:
        /*003c*/ 	.word	0x00000000
        /*0040*/ 	.short	0x0002
        /*0042*/ 	.short	0x0010
        /*0044*/ 	.byte	0x00, 0xf4, 0x21, 0x00


	//----- nvinfo : EIATTR_KPARAM_INFO
	.align		4
.L_18:
        /*0048*/ 	.byte	0x04, 0x17
        /*004a*/ 	.short	(.L_20 - .L_19)
.L_19:
        /*004c*/ 	.word	0x00000000
        /*0050*/ 	.short	0x0001
        /*0052*/ 	.short	0x0008
        /*0054*/ 	.byte	0x00, 0xf4, 0x21, 0x00


	//----- nvinfo : EIATTR_KPARAM_INFO
	.align		4
.L_20:
        /*0058*/ 	.byte	0x04, 0x17
        /*005a*/ 	.short	(.L_22 - .L_21)
.L_21:
        /*005c*/ 	.word	0x00000000
        /*0060*/ 	.short	0x0000
        /*0062*/ 	.short	0x0000
        /*0064*/ 	.byte	0x00, 0xf4, 0x21, 0x00


	//----- nvinfo : EIATTR_SPARSE_MMA_MASK
	.align		4
.L_22:
        /*0068*/ 	.byte	0x03, 0x50
        /*006a*/ 	.short	0x0000


	//----- nvinfo : EIATTR_MAXREG_COUNT
	.align		4
        /*006c*/ 	.byte	0x03, 0x1b
        /*006e*/ 	.short	0x00ff


	//----- nvinfo : EIATTR_COOP_GROUP_MASK_REGIDS
	.align		4
        /*0070*/ 	.byte	0x04, 0x29
        /*0072*/ 	.short	(.L_24 - .L_23)


	//   ....[0]....
.L_23:
        /*0074*/ 	.word	0xffffffff


	//   ....[1]....
        /*0078*/ 	.word	0xffffffff


	//   ....[2]....
        /*007c*/ 	.word	0xffffffff


	//   ....[3]....
        /*0080*/ 	.word	0xffffffff


	//----- nvinfo : EIATTR_COOP_GROUP_INSTR_OFFSETS
	.align		4
.L_24:
        /*0084*/ 	.byte	0x04, 0x28
        /*0086*/ 	.short	(.L_26 - .L_25)


	//   ....[0]....
.L_25:
        /*0088*/ 	.word	0x00000b10


	//   ....[1]....
        /*008c*/ 	.word	0x00000b60


	//   ....[2]....
        /*0090*/ 	.word	0x00000b80


	//   ....[3]....
        /*0094*/ 	.word	0x00000ba0


	//----- nvinfo : EIATTR_EXIT_INSTR_OFFSETS
	.align		4
.L_26:
        /*0098*/ 	.byte	0x04, 0x1c
        /*009a*/ 	.short	(.L_28 - .L_27)


	//   ....[0]....
.L_27:
        /*009c*/ 	.word	0x000013d0


	//   ....[1]....
        /*00a0*/ 	.word	0x000013f0


	//----- nvinfo : EIATTR_REQNTID
	.align		4
.L_28:
        /*00a4*/ 	.byte	0x04, 0x10
        /*00a6*/ 	.short	(.L_30 - .L_29)
.L_29:
        /*00a8*/ 	.word	0x00000040
        /*00ac*/ 	.word	0x00000001
        /*00b0*/ 	.word	0x00000001


	//----- nvinfo : EIATTR_CRS_STACK_SIZE
	.align		4
.L_30:
        /*00b4*/ 	.byte	0x04, 0x1e
        /*00b6*/ 	.short	(.L_32 - .L_31)
.L_31:
        /*00b8*/ 	.word	0x00000000


	//----- nvinfo : EIATTR_CBANK_PARAM_SIZE
	.align		4
.L_32:
        /*00bc*/ 	.byte	0x03, 0x19
        /*00be*/ 	.short	0x0028


	//----- nvinfo : EIATTR_PARAM_CBANK
	.align		4
        /*00c0*/ 	.byte	0x04, 0x0a
        /*00c2*/ 	.short	(.L_34 - .L_33)
	.align		4
.L_33:
        /*00c4*/ 	.word	index@(.nv.constant0.triton_per_fused_add_clamp_min_mean_mul_pow_reciprocal_softplus_0)
        /*00c8*/ 	.short	0x0210
        /*00ca*/ 	.short	0x0028


	//----- nvinfo : EIATTR_SW_WAR
	.align		4
.L_34:
        /*00cc*/ 	.byte	0x04, 0x36
        /*00ce*/ 	.short	(.L_36 - .L_35)
.L_35:
        /*00d0*/ 	.word	0x00000008
.L_36:


//--------------------- .nv.callgraph             --------------------------
	.section	.nv.callgraph,"",@"SHT_CUDA_CALLGRAPH"
	.align	4
	.sectionentsize	8
	.align		4
        /*0000*/ 	.word	0x00000000
	.align		4
        /*0004*/ 	.word	0xffffffff
	.align		4
        /*0008*/ 	.word	0x00000000
	.align		4
        /*000c*/ 	.word	0xfffffffe
	.align		4
        /*0010*/ 	.word	0x00000000
	.align		4
        /*0014*/ 	.word	0xfffffffd
	.align		4
        /*0018*/ 	.word	0x00000000
	.align		4
        /*001c*/ 	.word	0xfffffffc


//--------------------- .nv.constant4             --------------------------
	.section	.nv.constant4,"a",@progbits
	.align	8
	.align		8
.nv.constant4:
        /*0000*/ 	.dword	_$_str


//--------------------- .text.triton_per_fused_add_clamp_min_mean_mul_pow_reciprocal_softplus_0 --------------------------
	.section	.text.triton_per_fused_add_clamp_min_mean_mul_pow_reciprocal_softplus_0,"ax",@progbits
	.sectionflags	@"SHF_BARRIERS=1"
	.align	128
        .global         triton_per_fused_add_clamp_min_mean_mul_pow_reciprocal_softplus_0
        .type           triton_per_fused_add_clamp_min_mean_mul_pow_reciprocal_softplus_0,@function
        .size           triton_per_fused_add_clamp_min_mean_mul_pow_reciprocal_softplus_0,(.L_x_6 - triton_per_fused_add_clamp_min_mean_mul_pow_reciprocal_softplus_0)
        .other          triton_per_fused_add_clamp_min_mean_mul_pow_reciprocal_softplus_0,@"STO_CUDA_ENTRY STV_DEFAULT"
triton_per_fused_add_clamp_min_mean_mul_pow_reciprocal_softplus_0:
.text.triton_per_fused_add_clamp_min_mean_mul_pow_reciprocal_softplus_0:
[----:B------:R-:W0:Y:S02]  /*0000*/  LDC R1, c[0x0][0x28] ;  /* 0x00000a00ff017b82 */ /* 0x000e240000000800 */
[----:B------:R-:W1:Y:S01]  /*0010*/  S2R R15, SR_TID.X ;  /* 0x00000000000f7919 */ /* 0x000e620000002100 */
[----:B------:R-:W2:Y:S01]  /*0020*/  LDC.64 R6, c[0x0][0x218] ;  /* 0x00008600ff067b82 */ /* 0x000ea20000000a00 */
[----:B------:R-:W-:Y:S01]  /*0030*/  ULDC.64 UR4, c[0x0][0x208] ;  /* 0x0000820000047ab9 */ /* 0x000fe20000000a00 */
[----:B------:R-:W3:Y:S06]  /*0040*/  S2R R2, SR_CTAID.X ;  /* 0x0000000000027919 */ /* 0x000eec0000002500 */
[----:B------:R-:W4:Y:S01]  /*0050*/  LDC.64 R8, c[0x0][0x220] ;  /* 0x00008800ff087b82 */ /* 0x000f220000000a00 */
[----:B-1----:R-:W-:Y:S01]  /*0060*/  LOP3.LUT R3, R15, 0xf, RZ, 0xc0, !PT ;  /* 0x0000000f0f037812 */ /* 0x002fe200078ec0ff */
[----:B----4-:R-:W4:Y:S03]  /*0070*/  LDG.E R0, desc[UR4][R8.64] ;  /* 0x0000000408007981 */ /* 0x010f26000c1e1900 */
[----:B---3--:R-:W-:-:S02]  /*0080*/  LEA R3, R2, R3, 0x4 ;  /* 0x0000000302037211 */ /* 0x008fc400078e20ff */
[----:B------:R-:W-:-:S03]  /*0090*/  ISETP.GE.AND P3, PT, R2, 0x10, PT ;  /* 0x000000100200780c */ /* 0x000fc60003f66270 */
[----:B--2---:R-:W-:Y:S01]  /*00a0*/  IMAD.WIDE R6, R3, 0x4, R6 ;  /* 0x0000000403067825 */ /* 0x004fe200078e0206 */
[----:B------:R-:W-:-:S10]  /*00b0*/  HFMA2.MMA R3, -RZ, RZ, 0, 0 ;  /* 0x00000000ff037435 */ /* 0x000fd400000001ff */
[----:B------:R-:W2:Y:S01]  /*00c0*/  @!P3 LDG.E R3, desc[UR4][R6.64] ;  /* 0x000000040603b981 */ /* 0x000ea2000c1e1900 */
[----:B------:R-:W-:Y:S01]  /*00d0*/  HFMA2.MMA R12, -RZ, RZ, 1.3056640625, -1.8671875 ;  /* 0x3d39bf78ff0c7435 */ /* 0x000fe200000001ff */
[----:B----4-:R-:W-:Y:S01]  /*00e0*/  FMUL R11, R0, 1.4426950216293334961 ;  /* 0x3fb8aa3b000b7820 */ /* 0x010fe20000400000 */
[----:B--2---:R-:W-:-:S04]  /*00f0*/  SEL R3, R3, RZ, !P3 ;  /* 0x000000ff03037207 */ /* 0x004fc80005800000 */
[C---:B------:R-:W-:Y:S02]  /*0100*/  FSETP.GT.AND P0, PT, R3.reuse, 9.9999999747524270788e-07, PT ;  /* 0x358637bd0300780b */ /* 0x040fe40003f04000 */
[----:B------:R-:W-:Y:S02]  /*0110*/  FSETP.NAN.AND P1, PT, R3, R3, PT ;  /* 0x000000030300720b */ /* 0x000fe40003f28000 */
[----:B------:R-:W-:-:S09]  /*0120*/  FSETP.GEU.AND P2, PT, R11, -126, PT ;  /* 0xc2fc00000b00780b */ /* 0x000fd20003f4e000 */
[----:B------:R-:W-:-:S05]  /*0130*/  @!P0 FSEL R3, R3, 9.9999999747524270788e-07, P1 ;  /* 0x358637bd03038808 */ /* 0x000fca0000800000 */
[----:B------:R-:W-:Y:S01]  /*0140*/  FADD.FTZ R4, |R3|, -RZ ;  /* 0x800000ff03047221 */ /* 0x000fe20000010200 */
[----:B------:R-:W-:-:S04]  /*0150*/  @!P2 FMUL R11, R11, 0.5 ;  /* 0x3f0000000b0ba820 */ /* 0x000fc80000400000 */
[----:B------:R-:W-:Y:S01]  /*0160*/  LOP3.LUT R5, R4, 0x7fffff, RZ, 0xc0, !PT ;  /* 0x007fffff04057812 */ /* 0x000fe200078ec0ff */
[----:B------:R-:W1:Y:S03]  /*0170*/  MUFU.EX2 R7, R11 ;  /* 0x0000000b00077308 */ /* 0x000e660000000800 */
[----:B------:R-:W-:-:S04]  /*0180*/  LOP3.LUT R13, R5, 0x3f800000, RZ, 0xfc, !PT ;  /* 0x3f800000050d7812 */ /* 0x000fc800078efcff */
[----:B------:R-:W-:Y:S01]  /*0190*/  FSETP.GT.AND P1, PT, R13, 1.4142135381698608398, PT ;  /* 0x3fb504f30d00780b */ /* 0x000fe20003f24000 */
[----:B-1----:R-:W-:-:S12]  /*01a0*/  @!P2 FMUL R7, R7, R7 ;  /* 0x000000070707a220 */ /* 0x002fd80000400000 */
[----:B------:R-:W-:Y:S01]  /*01b0*/  @P1 FMUL R13, R13, 0.5 ;  /* 0x3f0000000d0d1820 */ /* 0x000fe20000400000 */
[----:B------:R-:W-:-:S03]  /*01c0*/  FADD.FTZ.RZ R5, R7, 1 ;  /* 0x3f80000007057421 */ /* 0x000fc6000001c000 */
[----:B------:R-:W-:Y:S02]  /*01d0*/  FADD R10, R13, 1 ;  /* 0x3f8000000d0a7421 */ /* 0x000fe40000000000 */
[----:B------:R-:W-:-:S04]  /*01e0*/  IADD3 R5, R5, -0x3f400000, RZ ;  /* 0xc0c0000005057810 */ /* 0x000fc80007ffe0ff */
[----:B------:R-:W1:Y:S01]  /*01f0*/  MUFU.RCP R10, R10 ;  /* 0x0000000a000a7308 */ /* 0x000e620000001000 */
[----:B------:R-:W-:Y:S01]  /*0200*/  LOP3.LUT R8, R5, 0xff800000, RZ, 0xc0, !PT ;  /* 0xff80000005087812 */ /* 0x000fe200078ec0ff */
[----:B------:R-:W-:Y:S01]  /*0210*/  FADD R13, R13, -1 ;  /* 0xbf8000000d0d7421 */ /* 0x000fe20000000000 */
[----:B------:R-:W-:Y:S02]  /*0220*/  MOV R5, 0x3e800000 ;  /* 0x3e80000000057802 */ /* 0x000fe40000000f00 */
[----:B------:R-:W-:Y:S01]  /*0230*/  IADD3 R6, -R8, 0x40800000, RZ ;  /* 0x4080000008067810 */ /* 0x000fe20007ffe1ff */
[----:B------:R-:W-:Y:S01]  /*0240*/  FADD R11, R13, R13 ;  /* 0x0000000d0d0b7221 */ /* 0x000fe20000000000 */
[----:B------:R-:W-:-:S03]  /*0250*/  IADD3 R9, R7, -R8, RZ ;  /* 0x8000000807097210 */ /* 0x000fc60007ffe0ff */
[----:B------:R-:W-:Y:S01]  /*0260*/  FFMA.FTZ R6, R6, R5, -1 ;  /* 0xbf80000006067423 */ /* 0x000fe20000010005 */
[----:B-1----:R-:W-:-:S03]  /*0270*/  FMUL R14, R10, R11 ;  /* 0x0000000b0a0e7220 */ /* 0x002fc60000400000 */
[----:B------:R-:W-:Y:S01]  /*0280*/  FADD R9, R9, R6 ;  /* 0x0000000609097221 */ /* 0x000fe20000000000 */
[----:B------:R-:W-:Y:S01]  /*0290*/  MOV R6, 0x3b18f0fe ;  /* 0x3b18f0fe00067802 */ /* 0x000fe20000000f00 */
[----:B------:R-:W-:Y:S02]  /*02a0*/  FMUL R17, R14, R14 ;  /* 0x0000000e0e117220 */ /* 0x000fe40000400000 */
[----:B------:R-:W-:Y:S02]  /*02b0*/  FFMA.FTZ R12, R9, -R12, 0.10546888411045074463 ;  /* 0x3dd80012090c7423 */ /* 0x000fe4000001080c */
[----:B------:R-:W-:Y:S02]  /*02c0*/  FFMA.FTZ R16, R17, R6, 0.01249298732727766037 ;  /* 0x3c4caf6311107423 */ /* 0x000fe40000010006 */
[----:B------:R-:W-:Y:S02]  /*02d0*/  FFMA.FTZ R12, R9, R12, -0.13229703903198242188 ;  /* 0xbe0778e0090c7423 */ /* 0x000fe4000001000c */
[----:B------:R-:W-:-:S02]  /*02e0*/  FFMA.FTZ R16, R17, R16, 0.083333469927310943604 ;  /* 0x3daaaabd11107423 */ /* 0x000fc40000010010 */
[----:B------:R-:W-:Y:S02]  /*02f0*/  FFMA.FTZ R12, R9, R12, 0.14491446316242218018 ;  /* 0x3e146475090c7423 */ /* 0x000fe4000001000c */
[----:B------:R-:W-:Y:S01]  /*0300*/  FMUL.FTZ R17, R17, R16 ;  /* 0x0000001011117220 */ /* 0x000fe20000410000 */
[----:B------:R-:W-:Y:S01]  /*0310*/  FFMA R16, -R10, R11, R13 ;  /* 0x0000000b0a107223 */ /* 0x000fe2000000010d */
[C---:B------:R-:W-:Y:S02]  /*0320*/  FFMA.FTZ R12, R9.reuse, R12, -0.16641564667224884033 ;  /* 0xbe2a68dd090c7423 */ /* 0x040fe4000001000c */
[----:B------:R-:W-:Y:S01]  /*0330*/  FMUL.FTZ R17, R14, R17 ;  /* 0x000000110e117220 */ /* 0x000fe20000410000 */
[----:B------:R-:W-:Y:S01]  /*0340*/  FADD R18, R16, R16 ;  /* 0x0000001010127221 */ /* 0x000fe20000000000 */
[----:B------:R-:W-:Y:S02]  /*0350*/  FFMA.FTZ R16, R9, R12, 0.19988867640495300293 ;  /* 0x3e4caf9e09107423 */ /* 0x000fe4000001000c */
[----:B------:R-:W-:Y:S01]  /*0360*/  FFMA R12, R10, R11, R17 ;  /* 0x0000000b0a0c7223 */ /* 0x000fe20000000011 */
[----:B------:R-:W-:Y:S01]  /*0370*/  FFMA.FTZ R13, R13, -R14, R18 ;  /* 0x8000000e0d0d7223 */ /* 0x000fe20000010012 */
[----:B------:R-:W-:-:S02]  /*0380*/  FFMA.FTZ R16, R9, R16, -0.25000196695327758789 ;  /* 0xbe80004209107423 */ /* 0x000fc40000010010 */
[C---:B------:R-:W-:Y:S01]  /*0390*/  FFMA R14, R10.reuse, R11, -R12 ;  /* 0x0000000b0a0e7223 */ /* 0x040fe2000000080c */
[----:B------:R-:W-:Y:S01]  /*03a0*/  SHF.R.U32.HI R11, RZ, 0x17, R4 ;  /* 0x00000017ff0b7819 */ /* 0x000fe20000011604 */
[----:B------:R-:W-:Y:S01]  /*03b0*/  FFMA.FTZ R16, R9, R16, 0.33333510160446166992 ;  /* 0x3eaaaae609107423 */ /* 0x000fe20000010010 */
[----:B------:R-:W-:Y:S02]  /*03c0*/  ISETP.GE.U32.AND P2, PT, R7, 0x7f800000, PT ;  /* 0x7f8000000700780c */ /* 0x000fe40003f46070 */
[----:B------:R-:W-:Y:S01]  /*03d0*/  I2FP.F32.U32 R11, R11 ;  /* 0x0000000b000b7245 */ /* 0x000fe20000201000 */
[----:B------:R-:W-:Y:S01]  /*03e0*/  FFMA.FTZ R16, R9, R16, -0.5 ;  /* 0xbf00000009107423 */ /* 0x000fe20000010010 */
[----:B------:R-:W-:Y:S01]  /*03f0*/  I2FP.F32.S32 R8, R8 ;  /* 0x0000000800087245 */ /* 0x000fe20000201400 */
[----:B------:R-:W-:Y:S01]  /*0400*/  FMUL.FTZ R13, R10, R13 ;  /* 0x0000000d0a0d7220 */ /* 0x000fe20000410000 */
[----:B------:R-:W-:Y:S01]  /*0410*/  FADD R14, R17, R14 ;  /* 0x0000000e110e7221 */ /* 0x000fe20000000000 */
[----:B------:R-:W-:Y:S01]  /*0420*/  FADD R11, R11, -127 ;  /* 0xc2fe00000b0b7421 */ /* 0x000fe20000000000 */
[----:B------:R-:W-:Y:S01]  /*0430*/  FMUL R16, R9, R16 ;  /* 0x0000001009107220 */ /* 0x000fe20000400000 */
[----:B------:R-:W-:Y:S01]  /*0440*/  FMUL R8, R8, 1.1920928955078125e-07 ;  /* 0x3400000008087820 */ /* 0x000fe20000400000 */
[----:B------:R-:W-:Y:S01]  /*0450*/  FADD R13, R13, R14 ;  /* 0x0000000e0d0d7221 */ /* 0x000fe20000000000 */
[----:B------:R-:W-:Y:S01]  /*0460*/  @P1 FADD R11, R11, 1 ;  /* 0x3f8000000b0b1421 */ /* 0x000fe20000000000 */
[----:B------:R-:W-:Y:S01]  /*0470*/  FFMA.FTZ R9, R9, R16, R9 ;  /* 0x0000001009097223 */ /* 0x000fe20000010009 */
[----:B------:R-:W-:Y:S01]  /*0480*/  FSETP.GT.AND P0, PT, R0, 20, PT ;  /* 0x41a000000000780b */ /* 0x000fe20003f04000 */
[----:B------:R-:W-:Y:S01]  /*0490*/  FADD R17, R12, R13 ;  /* 0x0000000d0c117221 */ /* 0x000fe20000000000 */
[----:B------:R-:W-:Y:S01]  /*04a0*/  FMUL.FTZ R10, R11, 0.693145751953125 ;  /* 0x3f3172000b0a7820 */ /* 0x000fe20000410000 */
[----:B------:R-:W-:Y:S01]  /*04b0*/  FFMA.FTZ R9, R8, 0.69314718246459960938, R9 ;  /* 0x3f31721808097823 */ /* 0x000fe20000010009 */
[----:B------:R-:W-:Y:S09]  /*04c0*/  @!P2 BRA `(.L_x_0) ;  /* 0x000000000014a947 */ /* 0x000ff20003800000 */
[C---:B------:R-:W-:Y:S02]  /*04d0*/  ISETP.GE.AND P1, PT, R7.reuse, -0x407fffff, PT ;  /* 0xbf8000010700780c */ /* 0x040fe40003f26270 */
[----:B------:R-:W-:-:S11]  /*04e0*/  FSETP.NEU.AND P2, PT, R7, RZ, PT ;  /* 0x000000ff0700720b */ /* 0x000fd60003f4d000 */
[----:B------:R-:W-:-:S05]  /*04f0*/  @P1 MOV R8, 0x7f800000 ;  /* 0x7f80000000081802 */ /* 0x000fca0000000f00 */
[----:B------:R-:W-:-:S05]  /*0500*/  @P1 FFMA.FTZ R9, R7, R8, +INF ;  /* 0x7f80000007091423 */ /* 0x000fca0000010008 */
[----:B------:R-:W-:-:S07]  /*0510*/  FSEL R9, R9, -RZ, P2 ;  /* 0x800000ff09097208 */ /* 0x000fce0001000000 */
.L_x_0:
[----:B------:R-:W-:Y:S01]  /*0520*/  FADD R19, R17, R10 ;  /* 0x0000000a11137221 */ /* 0x000fe20000000000 */
[----:B------:R-:W-:Y:S01]  /*0530*/  FSEL R7, R0, R9, P0 ;  /* 0x0000000900077208 */ /* 0x000fe20000000000 */
[----:B------:R-:W-:Y:S01]  /*0540*/  FADD R12, R12, -R17 ;  /* 0x800000110c0c7221 */ /* 0x000fe20000000000 */
[----:B------:R-:W-:Y:S01]  /*0550*/  FMUL.FTZ R11, R11, 1.428606765330187045e-06 ;  /* 0x35bfbe8e0b0b7820 */ /* 0x000fe20000410000 */
[----:B------:R-:W-:Y:S01]  /*0560*/  FADD R10, R10, -R19 ;  /* 0x800000130a0a7221 */ /* 0x000fe20000000000 */
[----:B------:R-:W-:Y:S01]  /*0570*/  FSETP.NEU.AND P2, PT, R3, RZ, PT ;  /* 0x000000ff0300720b */ /* 0x000fe20003f4d000 */
[----:B------:R-:W-:Y:S01]  /*0580*/  FADD R8, R7, 1 ;  /* 0x3f80000007087421 */ /* 0x000fe20000000000 */
[----:B------:R-:W-:Y:S01]  /*0590*/  FADD R12, R13, R12 ;  /* 0x0000000c0d0c7221 */ /* 0x000fe20000000000 */
[----:B------:R-:W-:Y:S01]  /*05a0*/  FADD R17, R17, R10 ;  /* 0x0000000a11117221 */ /* 0x000fe20000000000 */
[----:B------:R-:W-:Y:S01]  /*05b0*/  FSETP.GEU.OR P4, PT, R7, -1, P2 ;  /* 0xbf8000000700780b */ /* 0x000fe2000178e400 */
[C---:B------:R-:W-:Y:S01]  /*05c0*/  FADD.FTZ R9, |R8|.reuse, -RZ ;  /* 0x800000ff08097221 */ /* 0x040fe20000010200 */
[----:B------:R-:W-:Y:S01]  /*05d0*/  FMUL R13, R8, 0.0001220703125 ;  /* 0x39000000080d7820 */ /* 0x000fe20000400000 */
[----:B------:R-:W-:-:S03]  /*05e0*/  FADD R12, R12, R17 ;  /* 0x000000110c0c7221 */ /* 0x000fc60000000000 */
[----:B------:R-:W-:Y:S01]  /*05f0*/  FSETP.GT.AND P0, PT, R9, 9.99999979021476795361e+33, PT ;  /* 0x77f684df0900780b */ /* 0x000fe20003f04000 */
[----:B------:R-:W-:-:S03]  /*0600*/  FADD R12, R11, R12 ;  /* 0x0000000c0b0c7221 */ /* 0x000fc60000000000 */
[----:B------:R-:W-:Y:S01]  /*0610*/  FSEL R11, R13, R8, P0 ;  /* 0x000000080d0b7208 */ /* 0x000fe20000000000 */
[----:B------:R-:W-:-:S04]  /*0620*/  FADD R13, R19, R12 ;  /* 0x0000000c130d7221 */ /* 0x000fc80000000000 */
[----:B------:R-:W-:Y:S01]  /*0630*/  FADD R19, R19, -R13 ;  /* 0x8000000d13137221 */ /* 0x000fe20000000000 */
[----:B------:R-:W-:-:S03]  /*0640*/  FMUL.FTZ R10, R13, R11 ;  /* 0x0000000b0d0a7220 */ /* 0x000fc60000410000 */
[----:B------:R-:W-:Y:S01]  /*0650*/  FADD R0, R12, R19 ;  /* 0x000000130c007221 */ /* 0x000fe20000000000 */
[----:B------:R-:W-:-:S04]  /*0660*/  FFMA.FTZ R17, R13, R11, -R10 ;  /* 0x0000000b0d117223 */ /* 0x000fc8000001080a */
[----:B------:R-:W-:Y:S01]  /*0670*/  FFMA.FTZ R0, R0, R11, R17 ;  /* 0x0000000b00007223 */ /* 0x000fe20000010011 */
[----:B------:R-:W-:-:S03]  /*0680*/  MOV R11, 0x42fc0000 ;  /* 0x42fc0000000b7802 */ /* 0x000fc60000000f00 */
[----:B------:R-:W-:-:S04]  /*0690*/  FFMA.FTZ R13, RZ, R13, R0 ;  /* 0x0000000dff0d7223 */ /* 0x000fc80000010000 */
[----:B------:R-:W-:-:S05]  /*06a0*/  FADD.FTZ R21, R10, R13 ;  /* 0x0000000d0a157221 */ /* 0x000fca0000010000 */
[----:B------:R-:W-:-:S04]  /*06b0*/  ISETP.NE.AND P0, PT, R21, 0x42b17218, PT ;  /* 0x42b172181500780c */ /* 0x000fc80003f05270 */
[----:B------:R-:W-:-:S05]  /*06c0*/  FSEL R0, R21, 88.72283172607421875, P0 ;  /* 0x42b1721715007808 */ /* 0x000fca0000000000 */
[----:B------:R-:W-:-:S06]  /*06d0*/  FMUL.FTZ R12, R0, 1.4426950216293334961 ;  /* 0x3fb8aa3b000c7820 */ /* 0x000fcc0000410000 */
[----:B------:R-:W1:Y:S02]  /*06e0*/  FRND.TRUNC R12, R12 ;  /* 0x0000000c000c7307 */ /* 0x000e64000020d000 */
[----:B-1----:R-:W-:Y:S01]  /*06f0*/  FADD.FTZ R14, |R12|, -RZ ;  /* 0x800000ff0c0e7221 */ /* 0x002fe20000010200 */
[----:B------:R-:W-:-:S04]  /*0700*/  LOP3.LUT R17, R11, 0x80000000, R12, 0xb8, !PT ;  /* 0x800000000b117812 */ /* 0x000fc800078eb80c */
[----:B------:R-:W-:-:S04]  /*0710*/  FSETP.GT.AND P0, PT, R14, 126, PT ;  /* 0x42fc00000e00780b */ /* 0x000fc80003f04000 */
[----:B------:R-:W-:-:S05]  /*0720*/  FSEL R17, R17, R12, P0 ;  /* 0x0000000c11117208 */ /* 0x000fca0000000000 */
[----:B------:R-:W-:-:S04]  /*0730*/  FFMA.FTZ R0, R17, -0.69314718246459960938, R0 ;  /* 0xbf31721811007823 */ /* 0x000fc80000010000 */
[C---:B------:R-:W-:Y:S01]  /*0740*/  FFMA.FTZ R0, R17.reuse, 1.9046542121259335545e-09, R0 ;  /* 0x3102e30811007823 */ /* 0x040fe20000010000 */
[----:B------:R-:W-:-:S03]  /*0750*/  FADD R17, R17, 12583039 ;  /* 0x4b40007f11117421 */ /* 0x000fc60000000000 */
[----:B------:R-:W-:Y:S01]  /*0760*/  FMUL R14, R0, 1.4426950216293334961 ;  /* 0x3fb8aa3b000e7820 */ /* 0x000fe20000400000 */
[----:B------:R-:W-:Y:S01]  /*0770*/  FMUL R0, R8, 0.5 ;  /* 0x3f00000008007820 */ /* 0x000fe20000400000 */
[----:B------:R-:W-:Y:S02]  /*0780*/  SHF.L.U32 R12, R17, 0x17, RZ ;  /* 0x00000017110c7819 */ /* 0x000fe400000006ff */
[----:B------:R-:W1:Y:S08]  /*0790*/  MUFU.EX2 R19, R14 ;  /* 0x0000000e00137308 */ /* 0x000e700000000800 */
[----:B------:R2:W3:Y:S01]  /*07a0*/  FRND.TRUNC R17, R0 ;  /* 0x0000000000117307 */ /* 0x0004e2000020d000 */
[----:B-1----:R-:W-:Y:S01]  /*07b0*/  FMUL R19, R12, R19 ;  /* 0x000000130c137220 */ /* 0x002fe20000400000 */
[----:B--2---:R-:W-:-:S04]  /*07c0*/  MOV R0, 0x7f800000 ;  /* 0x7f80000000007802 */ /* 0x004fc80000000f00 */
[----:B------:R-:W-:Y:S01]  /*07d0*/  FSETP.NEU.AND P5, PT, R19, +INF , PT ;  /* 0x7f8000001300780b */ /* 0x000fe20003fad000 */
[----:B---3--:R-:W-:-:S03]  /*07e0*/  FFMA R17, R17, -2, R8 ;  /* 0xc000000011117823 */ /* 0x008fc60000000008 */
[----:B------:R-:W-:Y:S01]  /*07f0*/  ISETP.NE.OR P1, PT, R21, 0x42b17218, !P5 ;  /* 0x42b172181500780c */ /* 0x000fe20006f25670 */
[----:B------:R-:W-:Y:S02]  /*0800*/  FADD.FTZ R12, |R17|, -RZ ;  /* 0x800000ff110c7221 */ /* 0x000fe40000010200 */
[----:B------:R-:W1:Y:S03]  /*0810*/  @P2 FRND.TRUNC R17, R8 ;  /* 0x0000000800112307 */ /* 0x000e66000020d000 */
[----:B------:R-:W-:-:S03]  /*0820*/  FSETP.NEU.AND P0, PT, R12, 1, PT ;  /* 0x3f8000000c00780b */ /* 0x000fc60003f0d000 */
[----:B------:R-:W-:Y:S01]  /*0830*/  @P5 FADD.FTZ R10, R10, -R21 ;  /* 0x800000150a0a5221 */ /* 0x000fe20000010000 */
[----:B------:R-:W-:-:S03]  /*0840*/  @!P2 FADD R12, R3, R3 ;  /* 0x00000003030ca221 */ /* 0x000fc60000000000 */
[----:B------:R-:W-:Y:S02]  /*0850*/  @P5 FADD.FTZ R10, R13, R10 ;  /* 0x0000000a0d0a5221 */ /* 0x000fe40000010000 */
[----:B------:R-:W-:Y:S02]  /*0860*/  @!P2 SEL R12, R12, RZ, !P0 ;  /* 0x000000ff0c0ca207 */ /* 0x000fe40004000000 */
[----:B------:R-:W-:Y:S01]  /*0870*/  @!P1 FADD R10, R10, 7.62939453125e-06 ;  /* 0x370000000a0a9421 */ /* 0x000fe20000000000 */
[----:B------:R-:W-:Y:S02]  /*0880*/  FSETP.GEU.OR P1, PT, R3, RZ, !P2 ;  /* 0x000000ff0300720b */ /* 0x000fe4000572e400 */
[----:B------:R-:W-:Y:S01]  /*0890*/  @!P4 LOP3.LUT R12, R12, 0x7f800000, RZ, 0xfc, !PT ;  /* 0x7f8000000c0cc812 */ /* 0x000fe200078efcff */
[----:B------:R-:W-:Y:S01]  /*08a0*/  @P5 FFMA.FTZ R0, R19, R10, R19 ;  /* 0x0000000a13005223 */ /* 0x000fe20000010013 */
[----:B------:R-:W-:Y:S01]  /*08b0*/  FADD R10, R4, R9 ;  /* 0x00000009040a7221 */ /* 0x000fe20000000000 */
[----:B------:R-:W-:-:S02]  /*08c0*/  FSETP.LT.AND P0, PT, R3, RZ, !P0 ;  /* 0x000000ff0300720b */ /* 0x000fc40004701000 */
[----:B-1----:R-:W-:Y:S02]  /*08d0*/  @P2 FSETP.NEU.AND P5, PT, R8, R17, PT ;  /* 0x000000110800220b */ /* 0x002fe40003fad000 */
[----:B------:R-:W-:Y:S02]  /*08e0*/  ISETP.GE.AND P4, PT, R10, 0x7f800000, PT ;  /* 0x7f8000000a00780c */ /* 0x000fe40003f86270 */
[----:B------:R-:W-:-:S04]  /*08f0*/  @P2 FSEL R0, -R0, R0, P0 ;  /* 0x0000000000002208 */ /* 0x000fc80000000100 */
[----:B------:R-:W-:-:S04]  /*0900*/  @!P1 FSEL R0, R0, +QNAN , !P5 ;  /* 0x7fffffff00009808 */ /* 0x000fc80006800000 */
[----:B------:R-:W-:-:S03]  /*0910*/  @P2 MOV R12, R0 ;  /* 0x00000000000c2202 */ /* 0x000fc60000000f00 */
[----:B------:R-:W-:Y:S05]  /*0920*/  @!P4 BRA `(.L_x_1) ;  /* 0x000000000054c947 */ /* 0x000fea0003800000 */
[----:B------:R-:W-:Y:S02]  /*0930*/  FSETP.NAN.FTZ.AND P1, PT, |R3|, |R3|, PT ;  /* 0x400000030300720b */ /* 0x000fe40003f38200 */
[----:B------:R-:W-:-:S04]  /*0940*/  FSETP.NAN.FTZ.AND P2, PT, |R8|, |R8|, PT ;  /* 0x400000080800720b */ /* 0x000fc80003f58200 */
[----:B------:R-:W-:-:S13]  /*0950*/  PLOP3.LUT P1, PT, P1, P2, PT, 0x2, 0x0 ;  /* 0x000000000000781c */ /* 0x000fda0000f24072 */
[----:B------:R-:W-:Y:S01]  /*0960*/  @!P1 FADD R12, R3, R8 ;  /* 0x00000008030c9221 */ /* 0x000fe20000000000 */
[----:B------:R-:W-:Y:S06]  /*0970*/  @!P1 BRA `(.L_x_1) ;  /* 0x0000000000409947 */ /* 0x000fec0003800000 */
[----:B------:R-:W-:-:S13]  /*0980*/  FSETP.NEU.AND P1, PT, R9, +INF , PT ;  /* 0x7f8000000900780b */ /* 0x000fda0003f2d000 */
[----:B------:R-:W-:Y:S05]  /*0990*/  @P1 BRA `(.L_x_2) ;  /* 0x00000000001c1947 */ /* 0x000fea0003800000 */
[----:B------:R-:W-:Y:S02]  /*09a0*/  FSETP.GEU.AND P1, PT, R7, -1, PT ;  /* 0xbf8000000700780b */ /* 0x000fe40003f2e000 */
[----:B------:R-:W-:-:S04]  /*09b0*/  FSETP.GT.AND P0, PT, R4, 1, PT ;  /* 0x3f8000000400780b */ /* 0x000fc80003f04000 */
[----:B------:R-:W-:Y:S02]  /*09c0*/  SEL R12, RZ, 0x7f800000, !P0 ;  /* 0x7f800000ff0c7807 */ /* 0x000fe40004000000 */
[----:B------:R-:W-:-:S05]  /*09d0*/  FSETP.NEU.AND P0, PT, R3, -1, PT ;  /* 0xbf8000000300780b */ /* 0x000fca0003f0d000 */
[----:B------:R-:W-:-:S04]  /*09e0*/  @!P1 LOP3.LUT R12, R12, 0x7f800000, RZ, 0x3c, !PT ;  /* 0x7f8000000c0c9812 */ /* 0x000fc800078e3cff */
[----:B------:R-:W-:Y:S01]  /*09f0*/  FSEL R12, R12, 1, P0 ;  /* 0x3f8000000c0c7808 */ /* 0x000fe20000000000 */
[----:B------:R-:W-:Y:S06]  /*0a00*/  BRA `(.L_x_1) ;  /* 0x00000000001c7947 */ /* 0x000fec0003800000 */
.L_x_2:
[----:B------:R-:W-:Y:S02]  /*0a10*/  FSETP.NEU.AND P1, PT, R4, +INF , PT ;  /* 0x7f8000000400780b */ /* 0x000fe40003f2d000 */
[----:B------:R-:W-:-:S11]  /*0a20*/  PLOP3.LUT P2, PT, PT, PT, PT, 0x8, 0x0 ;  /* 0x000000000000781c */ /* 0x000fd60003f4e170 */
[----:B------:R-:W-:Y:S02]  /*0a30*/  @!P1 PLOP3.LUT P2, PT, P0, PT, PT, 0x80, 0x0 ;  /* 0x000000000000981c */ /* 0x000fe4000074f070 */
[----:B------:R-:W-:-:S04]  /*0a40*/  @!P1 FSETP.GE.AND P0, PT, R8, RZ, PT ;  /* 0x000000ff0800920b */ /* 0x000fc80003f06000 */
[----:B------:R-:W-:-:S07]  /*0a50*/  @!P1 SEL R0, RZ, 0x7f800000, !P0 ;  /* 0x7f800000ff009807 */ /* 0x000fce0004000000 */
[----:B------:R-:W-:-:S04]  /*0a60*/  @P2 IADD3 R0, R0, -0x80000000, RZ ;  /* 0x8000000000002810 */ /* 0x000fc80007ffe0ff */
[----:B------:R-:W-:-:S07]  /*0a70*/  @!P1 MOV R12, R0 ;  /* 0x00000000000c9202 */ /* 0x000fce0000000f00 */
.L_x_1:
[----:B------:R-:W-:Y:S02]  /*0a80*/  FSETP.NEU.AND P1, PT, R8, RZ, PT ;  /* 0x000000ff0800720b */ /* 0x000fe40003f2d000 */
[----:B------:R-:W-:Y:S02]  /*0a90*/  FSETP.NEU.AND P0, PT, R3, 1, PT ;  /* 0x3f8000000300780b */ /* 0x000fe40003f0d000 */
[----:B------:R-:W-:Y:S02]  /*0aa0*/  FSEL R12, R12, 1, P1 ;  /* 0x3f8000000c0c7808 */ /* 0x000fe40000800000 */
[----:B------:R-:W-:Y:S02]  /*0ab0*/  FSETP.GEU.AND P2, PT, |R8|, 1.175494350822287508e-38, PT ;  /* 0x008000000800780b */ /* 0x000fe40003f4e200 */
[----:B------:R-:W-:Y:S02]  /*0ac0*/  FSEL R12, R12, 1, P0 ;  /* 0x3f8000000c0c7808 */ /* 0x000fe40000000000 */
[----:B------:R-:W-:-:S02]  /*0ad0*/  FSETP.GT.AND P0, PT, |R8|, 8.50705917302346158658e+37, PT ;  /* 0x7e8000000800780b */ /* 0x000fc40003f04200 */
[----:B------:R-:W-:Y:S02]  /*0ae0*/  FSEL R12, R12, RZ, !P3 ;  /* 0x000000ff0c0c7208 */ /* 0x000fe40005800000 */
[----:B------:R-:W-:Y:S01]  /*0af0*/  FSEL R5, R5, 1, P0 ;  /* 0x3f80000005057808 */ /* 0x000fe20000000000 */
[----:B------:R-:W-:Y:S05]  /*0b00*/  WARPSYNC.ALL ;  /* 0x0000000000007948 */ /* 0x000fea0003800000 */
[----:B------:R-:W1:Y:S01]  /*0b10*/  SHFL.BFLY PT, R3, R12, 0x8, 0x1f ;  /* 0x0d001f000c037f89 */ /* 0x000e6200000e0000 */
[----:B------:R-:W-:Y:S02]  /*0b20*/  @!P2 FMUL R5, R5, 16777216 ;  /* 0x4b8000000505a820 */ /* 0x000fe40000400000 */
[----:B------:R-:W-:-:S04]  /*0b30*/  @P0 FMUL R8, R8, 0.25 ;  /* 0x3e80000008080820 */ /* 0x000fc80000400000 */
[----:B------:R-:W-:Y:S01]  /*0b40*/  @!P2 FMUL R8, R8, 16777216 ;  /* 0x4b8000000808a820 */ /* 0x000fe20000400000 */
[----:B-1----:R-:W-:-:S05]  /*0b50*/  FADD R0, R12, R3 ;  /* 0x000000030c007221 */ /* 0x002fca0000000000 */
[----:B------:R-:W1:Y:S02]  /*0b60*/  SHFL.BFLY PT, R3, R0, 0x4, 0x1f ;  /* 0x0c801f0000037f89 */ /* 0x000e6400000e0000 */
[----:B-1----:R-:W-:-:S05]  /*0b70*/  FADD R7, R0, R3 ;  /* 0x0000000300077221 */ /* 0x002fca0000000000 */
[----:B------:R-:W1:Y:S02]  /*0b80*/  SHFL.BFLY PT, R4, R7, 0x2, 0x1f ;  /* 0x0c401f0007047f89 */ /* 0x000e6400000e0000 */
[----:B-1----:R-:W-:-:S05]  /*0b90*/  FADD R9, R7, R4 ;  /* 0x0000000407097221 */ /* 0x002fca0000000000 */
[----:B------:R-:W1:Y:S02]  /*0ba0*/  SHFL.BFLY PT, R4, R9, 0x1, 0x1f ;  /* 0x0c201f0009047f89 */ /* 0x000e6400000e0000 */
[----:B-1----:R-:W-:-:S04]  /*0bb0*/  FADD R3, R9, R4 ;  /* 0x0000000409037221 */ /* 0x002fc80000000000 */
[----:B------:R-:W-:-:S04]  /*0bc0*/  FMUL R3, R3, 0.0625 ;  /* 0x3d80000003037820 */ /* 0x000fc80000400000 */
[----:B------:R-:W-:-:S05]  /*0bd0*/  FADD.FTZ R4, |R3|, -RZ ;  /* 0x800000ff03047221 */ /* 0x000fca0000010200 */
[----:B------:R-:W-:-:S04]  /*0be0*/  LOP3.LUT R10, R4, 0x7fffff, RZ, 0xc0, !PT ;  /* 0x007fffff040a7812 */ /* 0x000fc800078ec0ff */
[----:B------:R-:W-:-:S04]  /*0bf0*/  LOP3.LUT R10, R10, 0x3f800000, RZ, 0xfc, !PT ;  /* 0x3f8000000a0a7812 */ /* 0x000fc800078efcff */
[----:B------:R-:W-:-:S13]  /*0c00*/  FSETP.GT.AND P1, PT, R10, 1.4142135381698608398, PT ;  /* 0x3fb504f30a00780b */ /* 0x000fda0003f24000 */
[----:B------:R-:W-:-:S04]  /*0c10*/  @P1 FMUL R10, R10, 0.5 ;  /* 0x3f0000000a0a1820 */ /* 0x000fc80000400000 */
[C---:B------:R-:W-:Y:S01]  /*0c20*/  FADD R0, R10.reuse, 1 ;  /* 0x3f8000000a007421 */ /* 0x040fe20000000000 */
[----:B------:R-:W-:-:S03]  /*0c30*/  FADD R10, R10, -1 ;  /* 0xbf8000000a0a7421 */ /* 0x000fc60000000000 */
[----:B------:R1:W2:Y:S01]  /*0c40*/  MUFU.RCP R7, R0 ;  /* 0x0000000000077308 */ /* 0x0002a20000001000 */
[----:B------:R-:W-:Y:S01]  /*0c50*/  FADD R12, R10, R10 ;  /* 0x0000000a0a0c7221 */ /* 0x000fe20000000000 */
[----:B-1----:R-:W-:-:S04]  /*0c60*/  SHF.R.U32.HI R0, RZ, 0x17, R4 ;  /* 0x00000017ff007819 */ /* 0x002fc80000011604 */
[----:B------:R-:W-:Y:S01]  /*0c70*/  I2FP.F32.U32 R0, R0 ;  /* 0x0000000000007245 */ /* 0x000fe20000201000 */
[CC--:B--2---:R-:W-:Y:S01]  /*0c80*/  FMUL R9, R7.reuse, R12.reuse ;  /* 0x0000000c07097220 */ /* 0x0c4fe20000400000 */
[----:B------:R-:W-:-:S03]  /*0c90*/  FFMA R14, -R7, R12, R10 ;  /* 0x0000000c070e7223 */ /* 0x000fc6000000010a */
[----:B------:R-:W-:Y:S01]  /*0ca0*/  FADD R0, R0, -127 ;  /* 0xc2fe000000007421 */ /* 0x000fe20000000000 */
[----:B------:R-:W-:-:S03]  /*0cb0*/  FMUL R13, R9, R9 ;  /* 0x00000009090d7220 */ /* 0x000fc60000400000 */
[----:B------:R-:W-:Y:S01]  /*0cc0*/  @P1 FADD R0, R0, 1 ;  /* 0x3f80000000001421 */ /* 0x000fe20000000000 */
[----:B------:R-:W-:Y:S01]  /*0cd0*/  FFMA.FTZ R6, R13, R6, 0.01249298732727766037 ;  /* 0x3c4caf630d067423 */ /* 0x000fe20000010006 */
[----:B------:R-:W-:-:S03]  /*0ce0*/  FSETP.NEU.AND P1, PT, R3, RZ, PT ;  /* 0x000000ff0300720b */ /* 0x000fc60003f2d000 */
[----:B------:R-:W-:-:S04]  /*0cf0*/  FFMA.FTZ R6, R13, R6, 0.083333469927310943604 ;  /* 0x3daaaabd0d067423 */ /* 0x000fc80000010006 */
[----:B------:R-:W-:Y:S01]  /*0d00*/  FMUL.FTZ R6, R13, R6 ;  /* 0x000000060d067220 */ /* 0x000fe20000410000 */
[----:B------:R-:W-:-:S03]  /*0d10*/  FADD R13, R14, R14 ;  /* 0x0000000e0e0d7221 */ /* 0x000fc60000000000 */
[----:B------:R-:W-:Y:S01]  /*0d20*/  FMUL.FTZ R6, R9, R6 ;  /* 0x0000000609067220 */ /* 0x000fe20000410000 */
[----:B------:R-:W-:-:S03]  /*0d30*/  FFMA.FTZ R10, R10, -R9, R13 ;  /* 0x800000090a0a7223 */ /* 0x000fc6000001000d */
[C---:B------:R-:W-:Y:S01]  /*0d40*/  FFMA R9, R7.reuse, R12, R6 ;  /* 0x0000000c07097223 */ /* 0x040fe20000000006 */
[----:B------:R-:W-:-:S03]  /*0d50*/  FMUL.FTZ R10, R7, R10 ;  /* 0x0000000a070a7220 */ /* 0x000fc60000410000 */
[----:B------:R-:W-:Y:S01]  /*0d60*/  FFMA R13, R7, R12, -R9 ;  /* 0x0000000c070d7223 */ /* 0x000fe20000000809 */
[C---:B------:R-:W-:Y:S01]  /*0d70*/  FMUL.FTZ R7, R0.reuse, 0.693145751953125 ;  /* 0x3f31720000077820 */ /* 0x040fe20000410000 */
[----:B------:R-:W-:Y:S02]  /*0d80*/  FMUL.FTZ R0, R0, 1.428606765330187045e-06 ;  /* 0x35bfbe8e00007820 */ /* 0x000fe40000410000 */
[----:B------:R-:W-:Y:S02]  /*0d90*/  FADD R13, R6, R13 ;  /* 0x0000000d060d7221 */ /* 0x000fe40000000000 */
[----:B------:R-:W1:Y:S02]  /*0da0*/  MUFU.RCP R6, R8 ;  /* 0x0000000800067308 */ /* 0x000e640000001000 */
[----:B------:R-:W-:-:S04]  /*0db0*/  FADD R10, R10, R13 ;  /* 0x0000000d0a0a7221 */ /* 0x000fc80000000000 */
[----:B------:R-:W-:-:S04]  /*0dc0*/  FADD R12, R9, R10 ;  /* 0x0000000a090c7221 */ /* 0x000fc80000000000 */
[----:B------:R-:W-:Y:S01]  /*0dd0*/  FADD R14, R12, R7 ;  /* 0x000000070c0e7221 */ /* 0x000fe20000000000 */
[----:B------:R-:W-:-:S03]  /*0de0*/  FADD R9, R9, -R12 ;  /* 0x8000000c09097221 */ /* 0x000fc60000000000 */
[----:B------:R-:W-:Y:S01]  /*0df0*/  FADD R7, R7, -R14 ;  /* 0x8000000e07077221 */ /* 0x000fe20000000000 */
[----:B-1----:R-:W-:Y:S01]  /*0e00*/  FMUL R6, R6, R5 ;  /* 0x0000000506067220 */ /* 0x002fe20000400000 */
[----:B------:R-:W-:Y:S02]  /*0e10*/  FADD R9, R10, R9 ;  /* 0x000000090a097221 */ /* 0x000fe40000000000 */
[----:B------:R-:W-:Y:S01]  /*0e20*/  FADD R12, R12, R7 ;  /* 0x000000070c0c7221 */ /* 0x000fe20000000000 */
[C---:B------:R-:W-:Y:S01]  /*0e30*/  FADD.FTZ R5, |R6|.reuse, -RZ ;  /* 0x800000ff06057221 */ /* 0x040fe20000010200 */
[C---:B------:R-:W-:Y:S01]  /*0e40*/  FMUL R7, R6.reuse, 0.0001220703125 ;  /* 0x3900000006077820 */ /* 0x040fe20000400000 */
[----:B------:R-:W-:Y:S01]  /*0e50*/  FSETP.GEU.OR P2, PT, R6, RZ, P1 ;  /* 0x000000ff0600720b */ /* 0x000fe20000f4e400 */
[----:B------:R-:W-:Y:S02]  /*0e60*/  FADD R9, R9, R12 ;  /* 0x0000000c09097221 */ /* 0x000fe40000000000 */
[----:B------:R-:W-:-:S02]  /*0e70*/  FSETP.GT.AND P0, PT, R5, 9.99999979021476795361e+33, PT ;  /* 0x77f684df0500780b */ /* 0x000fc40003f04000 */
[----:B------:R-:W-:Y:S02]  /*0e80*/  FADD R9, R0, R9 ;  /* 0x0000000900097221 */ /* 0x000fe40000000000 */
[----:B------:R-:W-:Y:S02]  /*0e90*/  FSEL R13, R7, R6, P0 ;  /* 0x00000006070d7208 */ /* 0x000fe40000000000 */
[----:B------:R-:W-:-:S04]  /*0ea0*/  FADD R8, R14, R9 ;  /* 0x000000090e087221 */ /* 0x000fc80000000000 */
[----:B------:R-:W-:Y:S01]  /*0eb0*/  FADD R14, R14, -R8 ;  /* 0x800000080e0e7221 */ /* 0x000fe20000000000 */
[----:B------:R-:W-:-:S03]  /*0ec0*/  FMUL.FTZ R7, R8, R13 ;  /* 0x0000000d08077220 */ /* 0x000fc60000410000 */
[----:B------:R-:W-:Y:S01]  /*0ed0*/  FADD R0, R9, R14 ;  /* 0x0000000e09007221 */ /* 0x000fe20000000000 */
[----:B------:R-:W-:-:S04]  /*0ee0*/  FFMA.FTZ R9, R8, R13, -R7 ;  /* 0x0000000d08097223 */ /* 0x000fc80000010807 */
[----:B------:R-:W-:-:S04]  /*0ef0*/  FFMA.FTZ R0, R0, R13, R9 ;  /* 0x0000000d00007223 */ /* 0x000fc80000010009 */
        /* <DEDUP_REMOVED lines=15> */
[----:B------:R-:W-:-:S03]  /*0ff0*/  SHF.L.U32 R11, R11, 0x17, RZ ;  /* 0x000000170b0b7819 */ /* 0x000fc600000006ff */
[----:B------:R1:W2:Y:S08]  /*1000*/  FRND.TRUNC R9, R0 ;  /* 0x0000000000097307 */ /* 0x0002b0000020d000 */
[----:B------:R-:W3:Y:S01]  /*1010*/  MUFU.EX2 R10, R10 ;  /* 0x0000000a000a7308 */ /* 0x000ee20000000800 */
[----:B-1----:R-:W-:Y:S01]  /*1020*/  MOV R0, 0x7f800000 ;  /* 0x7f80000000007802 */ /* 0x002fe20000000f00 */
[----:B--2---:R-:W-:-:S04]  /*1030*/  FFMA R9, R9, -2, R6 ;  /* 0xc000000009097823 */ /* 0x004fc80000000006 */
[----:B------:R-:W-:Y:S02]  /*1040*/  FADD.FTZ R8, |R9|, -RZ ;  /* 0x800000ff09087221 */ /* 0x000fe40000010200 */
[----:B------:R-:W1:Y:S01]  /*1050*/  @P1 FRND.TRUNC R9, R6 ;  /* 0x0000000600091307 */ /* 0x000e62000020d000 */
[----:B---3--:R-:W-:Y:S02]  /*1060*/  FMUL R16, R11, R10 ;  /* 0x0000000a0b107220 */ /* 0x008fe40000400000 */
[----:B------:R-:W-:Y:S01]  /*1070*/  FSETP.NEU.AND P0, PT, R8, 1, PT ;  /* 0x3f8000000800780b */ /* 0x000fe20003f0d000 */
[----:B------:R-:W-:Y:S01]  /*1080*/  @!P1 FADD R8, R3, R3 ;  /* 0x0000000303089221 */ /* 0x000fe20000000000 */
[----:B------:R-:W-:Y:S01]  /*1090*/  FADD R10, R4, R5 ;  /* 0x00000005040a7221 */ /* 0x000fe20000000000 */
[----:B------:R-:W-:-:S03]  /*10a0*/  FSETP.NEU.AND P4, PT, R16, +INF , PT ;  /* 0x7f8000001000780b */ /* 0x000fc60003f8d000 */
[----:B------:R-:W-:Y:S02]  /*10b0*/  @!P1 SEL R8, R8, RZ, !P0 ;  /* 0x000000ff08089207 */ /* 0x000fe40004000000 */
[----:B------:R-:W-:Y:S02]  /*10c0*/  ISETP.NE.OR P3, PT, R14, 0x42b17218, !P4 ;  /* 0x42b172180e00780c */ /* 0x000fe40006765670 */
[----:B------:R-:W-:Y:S02]  /*10d0*/  @!P2 LOP3.LUT R8, R8, 0x7f800000, RZ, 0xfc, !PT ;  /* 0x7f8000000808a812 */ /* 0x000fe400078efcff */
[----:B------:R-:W-:Y:S02]  /*10e0*/  ISETP.GE.AND P2, PT, R10, 0x7f800000, PT ;  /* 0x7f8000000a00780c */ /* 0x000fe40003f46270 */
[----:B------:R-:W-:Y:S02]  /*10f0*/  FSETP.LT.AND P0, PT, R3, RZ, !P0 ;  /* 0x000000ff0300720b */ /* 0x000fe40004701000 */
[----:B------:R-:W-:-:S04]  /*1100*/  @P4 FADD.FTZ R7, R7, -R14 ;  /* 0x8000000e07074221 */ /* 0x000fc80000010000 */
[----:B------:R-:W-:-:S04]  /*1110*/  @P4 FADD.FTZ R7, R12, R7 ;  /* 0x000000070c074221 */ /* 0x000fc80000010000 */
[----:B------:R-:W-:Y:S01]  /*1120*/  @!P3 FADD R7, R7, 7.62939453125e-06 ;  /* 0x370000000707b421 */ /* 0x000fe20000000000 */
[----:B------:R-:W-:-:S03]  /*1130*/  FSETP.GEU.OR P3, PT, R3, RZ, !P1 ;  /* 0x000000ff0300720b */ /* 0x000fc60004f6e400 */
[----:B------:R-:W-:Y:S01]  /*1140*/  @P4 FFMA.FTZ R0, R16, R7, R16 ;  /* 0x0000000710004223 */ /* 0x000fe20000010010 */
[----:B-1----:R-:W-:-:S04]  /*1150*/  @P1 FSETP.NEU.AND P4, PT, R6, R9, PT ;  /* 0x000000090600120b */ /* 0x002fc80003f8d000 */
[----:B------:R-:W-:Y:S02]  /*1160*/  @P1 FSEL R7, -R0, R0, P0 ;  /* 0x0000000000071208 */ /* 0x000fe40000000100 */
[----:B------:R-:W-:-:S03]  /*1170*/  @!P1 MOV R0, R8 ;  /* 0x0000000800009202 */ /* 0x000fc60000000f00 */
[----:B------:R-:W-:-:S04]  /*1180*/  @!P3 FSEL R7, R7, +QNAN , !P4 ;  /* 0x7fffffff0707b808 */ /* 0x000fc80006000000 */
[----:B------:R-:W-:Y:S01]  /*1190*/  @P1 MOV R0, R7 ;  /* 0x0000000700001202 */ /* 0x000fe20000000f00 */
[----:B------:R-:W-:Y:S06]  /*11a0*/  @!P2 BRA `(.L_x_3) ;  /* 0x000000000054a947 */ /* 0x000fec0003800000 */
[----:B------:R-:W-:Y:S02]  /*11b0*/  FSETP.NAN.FTZ.AND P1, PT, |R3|, |R3|, PT ;  /* 0x400000030300720b */ /* 0x000fe40003f38200 */
[----:B------:R-:W-:-:S04]  /*11c0*/  FSETP.NAN.FTZ.AND P2, PT, |R6|, |R6|, PT ;  /* 0x400000060600720b */ /* 0x000fc80003f58200 */
[----:B------:R-:W-:-:S13]  /*11d0*/  PLOP3.LUT P1, PT, P1, P2, PT, 0x2, 0x0 ;  /* 0x000000000000781c */ /* 0x000fda0000f24072 */
[----:B------:R-:W-:Y:S01]  /*11e0*/  @!P1 FADD R0, R3, R6 ;  /* 0x0000000603009221 */ /* 0x000fe20000000000 */
[----:B------:R-:W-:Y:S06]  /*11f0*/  @!P1 BRA `(.L_x_3) ;  /* 0x0000000000409947 */ /* 0x000fec0003800000 */
[----:B------:R-:W-:-:S13]  /*1200*/  FSETP.NEU.AND P1, PT, R5, +INF , PT ;  /* 0x7f8000000500780b */ /* 0x000fda0003f2d000 */
[----:B------:R-:W-:Y:S05]  /*1210*/  @P1 BRA `(.L_x_4) ;  /* 0x00000000001c1947 */ /* 0x000fea0003800000 */
[----:B------:R-:W-:Y:S02]  /*1220*/  FSETP.GEU.AND P1, PT, R6, RZ, PT ;  /* 0x000000ff0600720b */ /* 0x000fe40003f2e000 */
[----:B------:R-:W-:-:S04]  /*1230*/  FSETP.GT.AND P0, PT, R4, 1, PT ;  /* 0x3f8000000400780b */ /* 0x000fc80003f04000 */
[----:B------:R-:W-:Y:S02]  /*1240*/  SEL R0, RZ, 0x7f800000, !P0 ;  /* 0x7f800000ff007807 */ /* 0x000fe40004000000 */
[----:B------:R-:W-:-:S05]  /*1250*/  FSETP.NEU.AND P0, PT, R3, -1, PT ;  /* 0xbf8000000300780b */ /* 0x000fca0003f0d000 */
[----:B------:R-:W-:-:S04]  /*1260*/  @!P1 LOP3.LUT R0, R0, 0x7f800000, RZ, 0x3c, !PT ;  /* 0x7f80000000009812 */ /* 0x000fc800078e3cff */
[----:B------:R-:W-:Y:S01]  /*1270*/  FSEL R0, R0, 1, P0 ;  /* 0x3f80000000007808 */ /* 0x000fe20000000000 */
[----:B------:R-:W-:Y:S06]  /*1280*/  BRA `(.L_x_3) ;  /* 0x00000000001c7947 */ /* 0x000fec0003800000 */
.L_x_4:
[----:B------:R-:W-:Y:S02]  /*1290*/  FSETP.NEU.AND P1, PT, R4, +INF , PT ;  /* 0x7f8000000400780b */ /* 0x000fe40003f2d000 */
[----:B------:R-:W-:-:S11]  /*12a0*/  PLOP3.LUT P2, PT, PT, PT, PT, 0x8, 0x0 ;  /* 0x000000000000781c */ /* 0x000fd60003f4e170 */
[----:B------:R-:W-:Y:S02]  /*12b0*/  @!P1 PLOP3.LUT P2, PT, P0, PT, PT, 0x80, 0x0 ;  /* 0x000000000000981c */ /* 0x000fe4000074f070 */
[----:B------:R-:W-:-:S04]  /*12c0*/  @!P1 FSETP.GE.AND P0, PT, R6, RZ, PT ;  /* 0x000000ff0600920b */ /* 0x000fc80003f06000 */
[----:B------:R-:W-:-:S07]  /*12d0*/  @!P1 SEL R4, RZ, 0x7f800000, !P0 ;  /* 0x7f800000ff049807 */ /* 0x000fce0004000000 */
[----:B------:R-:W-:-:S04]  /*12e0*/  @P2 IADD3 R4, R4, -0x80000000, RZ ;  /* 0x8000000004042810 */ /* 0x000fc80007ffe0ff */
[----:B------:R-:W-:-:S07]  /*12f0*/  @!P1 MOV R0, R4 ;  /* 0x0000000400009202 */ /* 0x000fce0000000f00 */
.L_x_3:
[----:B------:R-:W1:Y:S01]  /*1300*/  LDC.64 R4, c[0x0][0x210] ;  /* 0x00008400ff047b82 */ /* 0x000e620000000a00 */
[----:B------:R-:W-:Y:S07]  /*1310*/  WARPSYNC.ALL ;  /* 0x0000000000007948 */ /* 0x000fee0003800000 */
[----:B------:R-:W-:Y:S01]  /*1320*/  BAR.SYNC.DEFER_BLOCKING 0x0 ;  /* 0x0000000000007b1d */ /* 0x000fe20000010000 */
[----:B------:R-:W-:Y:S02]  /*1330*/  LOP3.LUT P0, RZ, R15, 0x3f, RZ, 0xc0, !PT ;  /* 0x0000003f0fff7812 */ /* 0x000fe4000780c0ff */
[----:B------:R-:W-:-:S02]  /*1340*/  FSETP.NEU.AND P2, PT, R6, RZ, PT ;  /* 0x000000ff0600720b */ /* 0x000fc40003f4d000 */
[----:B------:R-:W-:-:S03]  /*1350*/  ISETP.LT.AND P0, PT, R2, 0x10, !P0 ;  /* 0x000000100200780c */ /* 0x000fc60004701270 */
[----:B------:R-:W2:Y:S01]  /*1360*/  LDC.64 R8, c[0x0][0x228] ;  /* 0x00008a00ff087b82 */ /* 0x000ea20000000a00 */
[----:B------:R-:W-:Y:S02]  /*1370*/  FSETP.NEU.AND P1, PT, R3, 1, PT ;  /* 0x3f8000000300780b */ /* 0x000fe40003f2d000 */
[----:B------:R-:W-:Y:S01]  /*1380*/  SEL R0, R0, 0x3f800000, P2 ;  /* 0x3f80000000007807 */ /* 0x000fe20001000000 */
[----:B-1----:R-:W-:-:S06]  /*1390*/  IMAD.WIDE R4, R2, 0x4, R4 ;  /* 0x0000000402047825 */ /* 0x002fcc00078e0204 */
[----:B------:R1:W-:Y:S01]  /*13a0*/  @P0 STG.E desc[UR4][R4.64], R3 ;  /* 0x0000000304000986 */ /* 0x0003e2000c101904 */
[----:B--2---:R-:W-:Y:S01]  /*13b0*/  IMAD.WIDE R6, R2, 0x4, R8 ;  /* 0x0000000402067825 */ /* 0x004fe200078e0208 */
[----:B------:R-:W-:Y:S01]  /*13c0*/  SEL R9, R0, 0x3f800000, P1 ;  /* 0x3f80000000097807 */ /* 0x000fe20000800000 */
[----:B------:R-:W-:Y:S06]  /*13d0*/  @!P0 EXIT ;  /* 0x000000000000894d */ /* 0x000fec0003800000 */
[----:B------:R-:W-:Y:S01]  /*13e0*/  STG.E desc[UR4][R6.64], R9 ;  /* 0x0000000906007986 */ /* 0x000fe2000c101904 */
[----:B------:R-:W-:Y:S05]  /*13f0*/  EXIT ;  /* 0x000000000000794d */ /* 0x000fea0003800000 */
.L_x_5:
[----:B------:R-:W-:-:S00]  /*1400*/  BRA `(.L_x_5) ;  /* 0xfffffffc00fc7947 */ /* 0x000fc0000383ffff */
[----:B------:R-:W-:-:S00]  /*1410*/  NOP ;  /* 0x0000000000007918 */ /* 0x000fc00000000000 */
        /* <DEDUP_REMOVED lines=14> */
.L_x_6:


//--------------------- .nv.global.init           --------------------------
	.section	.nv.global.init,"aw",@progbits
.nv.global.init:
	.type		_$_str,@object
	.size		_$_str,(.L_0 - _$_str)
_$_str:
        /*0000*/ 	.byte	0x5f, 0x5f, 0x43, 0x55, 0x44, 0x41, 0x5f, 0x46, 0x54, 0x5a, 0x00
.L_0:


//--------------------- .nv.constant0.triton_per_fused_add_clamp_min_mean_mul_pow_reciprocal_softplus_0 --------------------------
	.section	.nv.constant0.triton_per_fused_add_clamp_min_mean_mul_pow_reciprocal_softplus_0,"a",@progbits
	.sectionflags	@""
	.align	4
.nv.constant0.triton_per_fused_add_clamp_min_mean_mul_pow_reciprocal_softplus_0:
	.zero		568
